//
// Generated by NVIDIA NVVM Compiler
//
// Compiler Build ID: CL-36424714
// Cuda compilation tools, release 13.0, V13.0.88
// Based on NVVM 20.0.0
//

.version 9.0
.target sm_100
.address_size 64

	// .globl	_Z19CalculateSMA_SharedPiiS_ii
.extern .shared .align 16 .b8 cache[];

.visible .entry _Z19CalculateSMA_SharedPiiS_ii(
	.param .u64 .ptr .align 1 _Z19CalculateSMA_SharedPiiS_ii_param_0,
	.param .u32 _Z19CalculateSMA_SharedPiiS_ii_param_1,
	.param .u64 .ptr .align 1 _Z19CalculateSMA_SharedPiiS_ii_param_2,
	.param .u32 _Z19CalculateSMA_SharedPiiS_ii_param_3,
	.param .u32 _Z19CalculateSMA_SharedPiiS_ii_param_4
)
{
	.reg .pred 	%p<72>;
	.reg .b32 	%r<233>;
	.reg .b64 	%rd<17>;

	ld.param.u64 	%rd3, [_Z19CalculateSMA_SharedPiiS_ii_param_0];
	ld.param.u32 	%r113, [_Z19CalculateSMA_SharedPiiS_ii_param_1];
	ld.param.u64 	%rd2, [_Z19CalculateSMA_SharedPiiS_ii_param_2];
	ld.param.u32 	%r114, [_Z19CalculateSMA_SharedPiiS_ii_param_3];
	ld.param.u32 	%r115, [_Z19CalculateSMA_SharedPiiS_ii_param_4];
	cvta.to.global.u64 	%rd1, %rd3;
	mov.u32 	%r1, %ntid.x;
	mov.u32 	%r2, %ctaid.x;
	mul.lo.s32 	%r3, %r1, %r2;
	mov.u32 	%r4, %tid.x;
	add.s32 	%r5, %r3, %r4;
	setp.ge.s32 	%p1, %r5, %r113;
	@%p1 bra 	$L__BB0_66;
	add.s32 	%r6, %r115, %r1;
	div.u32 	%r7, %r6, %r1;
	add.s32 	%r8, %r7, 1;
	setp.eq.s32 	%p2, %r8, 0;
	@%p2 bra 	$L__BB0_23;
	and.b32  	%r9, %r8, 3;
	setp.lt.u32 	%p3, %r7, 3;
	mov.b32 	%r202, 0;
	@%p3 bra 	$L__BB0_17;
	and.b32  	%r202, %r8, -4;
	neg.s32 	%r201, %r202;
	shl.b32 	%r12, %r1, 2;
	mad.lo.s32 	%r118, %r1, %r2, %r1;
	add.s32 	%r199, %r4, %r118;
	add.s32 	%r119, %r2, 2;
	mad.lo.s32 	%r198, %r1, %r119, %r4;
	add.s32 	%r120, %r2, 3;
	mad.lo.s32 	%r197, %r1, %r120, %r4;
	add.s32 	%r196, %r4, %r1;
	shl.b32 	%r17, %r4, 2;
	shl.b32 	%r121, %r1, 1;
	add.s32 	%r194, %r4, %r121;
	mad.lo.s32 	%r193, %r1, 3, %r4;
	mad.lo.s32 	%r20, %r1, 12, %r17;
	mov.u32 	%r195, cache;
	mov.u32 	%r192, %r4;
	mov.u32 	%r200, %r5;
$L__BB0_4:
	setp.ge.s32 	%p4, %r192, %r6;
	@%p4 bra 	$L__BB0_7;
	setp.ge.u32 	%p5, %r200, %r113;
	@%p5 bra 	$L__BB0_7;
	mul.wide.u32 	%rd4, %r200, 4;
	add.s64 	%rd5, %rd1, %rd4;
	ld.global.u32 	%r122, [%rd5];
	add.s32 	%r123, %r195, %r17;
	st.shared.u32 	[%r123], %r122;
$L__BB0_7:
	setp.ge.s32 	%p6, %r196, %r6;
	@%p6 bra 	$L__BB0_10;
	setp.ge.u32 	%p7, %r199, %r113;
	@%p7 bra 	$L__BB0_10;
	mul.wide.u32 	%rd6, %r199, 4;
	add.s64 	%rd7, %rd1, %rd6;
	ld.global.u32 	%r124, [%rd7];
	add.s32 	%r125, %r17, %r12;
	add.s32 	%r126, %r195, %r125;
	st.shared.u32 	[%r126], %r124;
$L__BB0_10:
	setp.ge.s32 	%p8, %r194, %r6;
	@%p8 bra 	$L__BB0_13;
	setp.ge.u32 	%p9, %r198, %r113;
	@%p9 bra 	$L__BB0_13;
	mul.wide.u32 	%rd8, %r198, 4;
	add.s64 	%rd9, %rd1, %rd8;
	ld.global.u32 	%r127, [%rd9];
	shl.b32 	%r128, %r1, 3;
	add.s32 	%r129, %r17, %r128;
	add.s32 	%r130, %r195, %r129;
	st.shared.u32 	[%r130], %r127;
$L__BB0_13:
	setp.ge.s32 	%p10, %r193, %r6;
	@%p10 bra 	$L__BB0_16;
	setp.ge.u32 	%p11, %r197, %r113;
	@%p11 bra 	$L__BB0_16;
	mul.wide.u32 	%rd10, %r197, 4;
	add.s64 	%rd11, %rd1, %rd10;
	ld.global.u32 	%r131, [%rd11];
	add.s32 	%r132, %r195, %r20;
	st.shared.u32 	[%r132], %r131;
$L__BB0_16:
	add.s32 	%r201, %r201, 4;
	add.s32 	%r200, %r200, %r12;
	add.s32 	%r199, %r199, %r12;
	add.s32 	%r198, %r198, %r12;
	add.s32 	%r197, %r197, %r12;
	add.s32 	%r196, %r196, %r12;
	shl.b32 	%r133, %r1, 4;
	add.s32 	%r195, %r195, %r133;
	add.s32 	%r194, %r194, %r12;
	add.s32 	%r193, %r193, %r12;
	add.s32 	%r192, %r192, %r12;
	setp.ne.s32 	%p12, %r201, 0;
	@%p12 bra 	$L__BB0_4;
$L__BB0_17:
	setp.eq.s32 	%p13, %r9, 0;
	@%p13 bra 	$L__BB0_23;
	add.s32 	%r134, %r2, %r202;
	mad.lo.s32 	%r206, %r1, %r134, %r4;
	mad.lo.s32 	%r204, %r1, %r202, %r4;
	shl.b32 	%r135, %r204, 2;
	mov.u32 	%r136, cache;
	add.s32 	%r205, %r136, %r135;
	shl.b32 	%r45, %r1, 2;
	neg.s32 	%r203, %r9;
$L__BB0_19:
	.pragma "nounroll";
	setp.ge.s32 	%p14, %r204, %r6;
	@%p14 bra 	$L__BB0_22;
	setp.ge.u32 	%p15, %r206, %r113;
	@%p15 bra 	$L__BB0_22;
	mul.wide.u32 	%rd12, %r206, 4;
	add.s64 	%rd13, %rd1, %rd12;
	ld.global.u32 	%r137, [%rd13];
	st.shared.u32 	[%r205], %r137;
$L__BB0_22:
	add.s32 	%r206, %r206, %r1;
	add.s32 	%r205, %r205, %r45;
	add.s32 	%r204, %r204, %r1;
	add.s32 	%r203, %r203, 1;
	setp.ne.s32 	%p16, %r203, 0;
	@%p16 bra 	$L__BB0_19;
$L__BB0_23:
	bar.sync 	0;
	setp.lt.s32 	%p17, %r115, 1;
	mov.b32 	%r209, 0;
	@%p17 bra 	$L__BB0_64;
	and.b32  	%r55, %r115, 7;
	setp.lt.u32 	%p18, %r115, 8;
	mov.b32 	%r225, 0;
	mov.u32 	%r209, %r225;
	@%p18 bra 	$L__BB0_43;
	and.b32  	%r225, %r115, 2147483640;
	mov.b32 	%r207, 0;
	mov.u32 	%r143, cache;
	mov.u32 	%r209, %r207;
$L__BB0_26:
	.pragma "nounroll";
	add.s32 	%r59, %r207, %r4;
	setp.ge.u32 	%p19, %r59, %r6;
	add.s32 	%r60, %r59, %r3;
	setp.ge.s32 	%p20, %r60, %r113;
	shl.b32 	%r142, %r59, 2;
	add.s32 	%r61, %r143, %r142;
	or.pred  	%p21, %p19, %p20;
	@%p21 bra 	$L__BB0_28;
	ld.shared.u32 	%r144, [%r61];
	add.s32 	%r209, %r144, %r209;
$L__BB0_28:
	add.s32 	%r145, %r59, 1;
	setp.ge.u32 	%p22, %r145, %r6;
	add.s32 	%r146, %r60, 1;
	setp.ge.s32 	%p23, %r146, %r113;
	or.pred  	%p24, %p22, %p23;
	@%p24 bra 	$L__BB0_30;
	ld.shared.u32 	%r147, [%r61+4];
	add.s32 	%r209, %r147, %r209;
$L__BB0_30:
	add.s32 	%r148, %r59, 2;
	setp.ge.u32 	%p25, %r148, %r6;
	add.s32 	%r149, %r60, 2;
	setp.ge.s32 	%p26, %r149, %r113;
	or.pred  	%p27, %p25, %p26;
	@%p27 bra 	$L__BB0_32;
	ld.shared.u32 	%r150, [%r61+8];
	add.s32 	%r209, %r150, %r209;
$L__BB0_32:
	add.s32 	%r151, %r59, 3;
	setp.ge.u32 	%p28, %r151, %r6;
	add.s32 	%r152, %r60, 3;
	setp.ge.s32 	%p29, %r152, %r113;
	or.pred  	%p30, %p28, %p29;
	@%p30 bra 	$L__BB0_34;
	ld.shared.u32 	%r153, [%r61+12];
	add.s32 	%r209, %r153, %r209;
$L__BB0_34:
	add.s32 	%r154, %r59, 4;
	setp.ge.u32 	%p31, %r154, %r6;
	add.s32 	%r155, %r60, 4;
	setp.ge.s32 	%p32, %r155, %r113;
	or.pred  	%p33, %p31, %p32;
	@%p33 bra 	$L__BB0_36;
	ld.shared.u32 	%r156, [%r61+16];
	add.s32 	%r209, %r156, %r209;
$L__BB0_36:
	add.s32 	%r157, %r59, 5;
	setp.ge.u32 	%p34, %r157, %r6;
	add.s32 	%r158, %r60, 5;
	setp.ge.s32 	%p35, %r158, %r113;
	or.pred  	%p36, %p34, %p35;
	@%p36 bra 	$L__BB0_38;
	ld.shared.u32 	%r159, [%r61+20];
	add.s32 	%r209, %r159, %r209;
$L__BB0_38:
	add.s32 	%r160, %r59, 6;
	setp.ge.u32 	%p37, %r160, %r6;
	add.s32 	%r161, %r60, 6;
	setp.ge.s32 	%p38, %r161, %r113;
	or.pred  	%p39, %p37, %p38;
	@%p39 bra 	$L__BB0_40;
	ld.shared.u32 	%r162, [%r61+24];
	add.s32 	%r209, %r162, %r209;
$L__BB0_40:
	add.s32 	%r163, %r59, 7;
	setp.ge.u32 	%p40, %r163, %r6;
	add.s32 	%r164, %r60, 7;
	setp.ge.s32 	%p41, %r164, %r113;
	or.pred  	%p42, %p40, %p41;
	@%p42 bra 	$L__BB0_42;
	ld.shared.u32 	%r165, [%r61+28];
	add.s32 	%r209, %r165, %r209;
$L__BB0_42:
	add.s32 	%r207, %r207, 8;
	setp.ne.s32 	%p43, %r207, %r225;
	@%p43 bra 	$L__BB0_26;
$L__BB0_43:
	setp.eq.s32 	%p44, %r55, 0;
	@%p44 bra 	$L__BB0_64;
	and.b32  	%r82, %r115, 3;
	setp.lt.u32 	%p45, %r55, 4;
	@%p45 bra 	$L__BB0_54;
	add.s32 	%r83, %r225, %r4;
	setp.ge.u32 	%p46, %r83, %r6;
	add.s32 	%r84, %r83, %r3;
	setp.ge.s32 	%p47, %r84, %r113;
	shl.b32 	%r167, %r83, 2;
	mov.u32 	%r168, cache;
	add.s32 	%r85, %r168, %r167;
	or.pred  	%p48, %p46, %p47;
	@%p48 bra 	$L__BB0_47;
	ld.shared.u32 	%r169, [%r85];
	add.s32 	%r209, %r169, %r209;
$L__BB0_47:
	add.s32 	%r170, %r83, 1;
	setp.ge.u32 	%p49, %r170, %r6;
	add.s32 	%r171, %r84, 1;
	setp.ge.s32 	%p50, %r171, %r113;
	or.pred  	%p51, %p49, %p50;
	@%p51 bra 	$L__BB0_49;
	ld.shared.u32 	%r172, [%r85+4];
	add.s32 	%r209, %r172, %r209;
$L__BB0_49:
	add.s32 	%r173, %r83, 2;
	setp.ge.u32 	%p52, %r173, %r6;
	add.s32 	%r174, %r84, 2;
	setp.ge.s32 	%p53, %r174, %r113;
	or.pred  	%p54, %p52, %p53;
	@%p54 bra 	$L__BB0_51;
	ld.shared.u32 	%r175, [%r85+8];
	add.s32 	%r209, %r175, %r209;
$L__BB0_51:
	add.s32 	%r176, %r83, 3;
	setp.ge.u32 	%p55, %r176, %r6;
	add.s32 	%r177, %r84, 3;
	setp.ge.s32 	%p56, %r177, %r113;
	or.pred  	%p57, %p55, %p56;
	@%p57 bra 	$L__BB0_53;
	ld.shared.u32 	%r178, [%r85+12];
	add.s32 	%r209, %r178, %r209;
$L__BB0_53:
	add.s32 	%r225, %r225, 4;
$L__BB0_54:
	setp.eq.s32 	%p58, %r82, 0;
	@%p58 bra 	$L__BB0_64;
	setp.eq.s32 	%p59, %r82, 1;
	@%p59 bra 	$L__BB0_61;
	add.s32 	%r98, %r225, %r4;
	setp.ge.u32 	%p60, %r98, %r6;
	add.s32 	%r99, %r98, %r3;
	setp.ge.s32 	%p61, %r99, %r113;
	shl.b32 	%r180, %r98, 2;
	mov.u32 	%r181, cache;
	add.s32 	%r100, %r181, %r180;
	or.pred  	%p62, %p60, %p61;
	@%p62 bra 	$L__BB0_58;
	ld.shared.u32 	%r182, [%r100];
	add.s32 	%r209, %r182, %r209;
$L__BB0_58:
	add.s32 	%r183, %r98, 1;
	setp.ge.u32 	%p63, %r183, %r6;
	add.s32 	%r184, %r99, 1;
	setp.ge.s32 	%p64, %r184, %r113;
	or.pred  	%p65, %p63, %p64;
	@%p65 bra 	$L__BB0_60;
	ld.shared.u32 	%r185, [%r100+4];
	add.s32 	%r209, %r185, %r209;
$L__BB0_60:
	add.s32 	%r225, %r225, 2;
$L__BB0_61:
	and.b32  	%r186, %r115, 1;
	setp.eq.b32 	%p66, %r186, 1;
	not.pred 	%p67, %p66;
	@%p67 bra 	$L__BB0_64;
	add.s32 	%r109, %r225, %r4;
	setp.ge.u32 	%p68, %r109, %r6;
	add.s32 	%r187, %r109, %r3;
	setp.ge.s32 	%p69, %r187, %r113;
	or.pred  	%p70, %p68, %p69;
	@%p70 bra 	$L__BB0_64;
	shl.b32 	%r188, %r109, 2;
	mov.u32 	%r189, cache;
	add.s32 	%r190, %r189, %r188;
	ld.shared.u32 	%r191, [%r190];
	add.s32 	%r209, %r191, %r209;
$L__BB0_64:
	div.s32 	%r112, %r209, %r115;
	setp.ge.s32 	%p71, %r5, %r114;
	@%p71 bra 	$L__BB0_66;
	cvta.to.global.u64 	%rd14, %rd2;
	mul.wide.s32 	%rd15, %r5, 4;
	add.s64 	%rd16, %rd14, %rd15;
	st.global.u32 	[%rd16], %r112;
$L__BB0_66:
	ret;

}
	// .globl	_Z13normalize_vecPiS_i
.visible .entry _Z13normalize_vecPiS_i(
	.param .u64 .ptr .align 1 _Z13normalize_vecPiS_i_param_0,
	.param .u64 .ptr .align 1 _Z13normalize_vecPiS_i_param_1,
	.param .u32 _Z13normalize_vecPiS_i_param_2
)
{
	.reg .b32 	%r<8>;
	.reg .b64 	%rd<8>;

	ld.param.u64 	%rd1, [_Z13normalize_vecPiS_i_param_0];
	ld.param.u64 	%rd2, [_Z13normalize_vecPiS_i_param_1];
	ld.param.u32 	%r1, [_Z13normalize_vecPiS_i_param_2];
	cvta.to.global.u64 	%rd3, %rd2;
	cvta.to.global.u64 	%rd4, %rd1;
	mov.u32 	%r2, %ntid.x;
	mov.u32 	%r3, %ctaid.x;
	mov.u32 	%r4, %tid.x;
	mad.lo.s32 	%r5, %r2, %r3, %r4;
	mul.wide.s32 	%rd5, %r5, 4;
	add.s64 	%rd6, %rd4, %rd5;
	ld.global.u32 	%r6, [%rd6];
	div.s32 	%r7, %r6, %r1;
	add.s64 	%rd7, %rd3, %rd5;
	st.global.u32 	[%rd7], %r7;
	ret;

}


// ===== COMPILED SASS (sm_100) =====

	.target	sm_100

	.elftype	@"ET_EXEC"


//--------------------- .note.nv.tkinfo           --------------------------
	.section	.note.nv.tkinfo,"",@"SHT_NOTE"
	.sectionflags	@"SHF_NOTE_NV_TKINFO"
	.tkinfo
        /*0018*/ 	.word	0x00000002
        /*0030*/ 	.string	""
        /*0030*/ 	.string	"ptxas"
        /*0030*/ 	.string	"Cuda compilation tools, release 13.0, V13.0.88"
        /*0030*/ 	.string	"Build cuda_13.0.r13.0/compiler.36424714_0"
        /*0030*/ 	.string	"-arch sm_100 -m 64 "



//--------------------- .note.nv.cuinfo           --------------------------
	.section	.note.nv.cuinfo,"",@"SHT_NOTE"
	.sectionflags	@"SHF_NOTE_NV_CUINFO"
        /*0018*/ 	.short	0x0002
        /*001a*/ 	.short	0x0064
        /*001c*/ 	.short	0x0082
	.zero		2


//--------------------- .nv.info                  --------------------------
	.section	.nv.info,"",@"SHT_CUDA_INFO"
	.align	4


	//----- nvinfo : EIATTR_REGCOUNT
	.align		4
        /*0000*/ 	.byte	0x04, 0x2f
        /*0002*/ 	.short	(.L_1 - .L_0)
	.align		4
.L_0:
        /*0004*/ 	.word	index@(_Z19CalculateSMA_SharedPiiS_ii)
        /*0008*/ 	.word	0x00000020


	//----- nvinfo : EIATTR_FRAME_SIZE
	.align		4
.L_1:
        /*000c*/ 	.byte	0x04, 0x11
        /*000e*/ 	.short	(.L_3 - .L_2)
	.align		4
.L_2:
        /*0010*/ 	.word	index@(_Z19CalculateSMA_SharedPiiS_ii)
        /*0014*/ 	.word	0x00000000


	//----- nvinfo : EIATTR_REGCOUNT
	.align		4
.L_3:
        /*0018*/ 	.byte	0x04, 0x2f
        /*001a*/ 	.short	(.L_5 - .L_4)
	.align		4
.L_4:
        /*001c*/ 	.word	index@(_Z13normalize_vecPiS_i)
        /*0020*/ 	.word	0x00000010


	//----- nvinfo : EIATTR_FRAME_SIZE
	.align		4
.L_5:
        /*0024*/ 	.byte	0x04, 0x11
        /*0026*/ 	.short	(.L_7 - .L_6)
	.align		4
.L_6:
        /*0028*/ 	.word	index@(_Z13normalize_vecPiS_i)
        /*002c*/ 	.word	0x00000000


	//----- nvinfo : EIATTR_MIN_STACK_SIZE
	.align		4
.L_7:
        /*0030*/ 	.byte	0x04, 0x12
        /*0032*/ 	.short	(.L_9 - .L_8)
	.align		4
.L_8:
        /*0034*/ 	.word	index@(_Z13normalize_vecPiS_i)
        /*0038*/ 	.word	0x00000000


	//----- nvinfo : EIATTR_MIN_STACK_SIZE
	.align		4
.L_9:
        /*003c*/ 	.byte	0x04, 0x12
        /*003e*/ 	.short	(.L_11 - .L_10)
	.align		4
.L_10:
        /*0040*/ 	.word	index@(_Z19CalculateSMA_SharedPiiS_ii)
        /*0044*/ 	.word	0x00000000
.L_11:


//--------------------- .nv.compat                --------------------------
	.section	.nv.compat,"",@"SHT_CUDA_COMPAT_INFO"
	.align	4
        /*0000*/ 	.byte	0x02, 0x09, 0x00, 0x00, 0x02, 0x02, 0x01, 0x00, 0x02, 0x05, 0x05, 0x00, 0x03, 0x07, 0x01, 0x01
        /*0010*/ 	.byte	0x02, 0x03, 0x00, 0x00, 0x02, 0x06, 0x01, 0x00, 0x04, 0x0b, 0x08, 0x00, 0x09, 0x00, 0x00, 0x00
        /*0020*/ 	.byte	0x00, 0x00, 0x00, 0x00


//--------------------- .nv.info._Z13normalize_vecPiS_i --------------------------
	.section	.nv.info._Z13normalize_vecPiS_i,"",@"SHT_CUDA_INFO"
	.sectionflags	@""
	.align	4


	//----- nvinfo : EIATTR_CUDA_API_VERSION
	.align		4
        /*0000*/ 	.byte	0x04, 0x37
        /*0002*/ 	.short	(.L_13 - .L_12)
.L_12:
        /*0004*/ 	.word	0x00000082


	//----- nvinfo : EIATTR_KPARAM_INFO
	.align		4
.L_13:
        /*0008*/ 	.byte	0x04, 0x17
        /*000a*/ 	.short	(.L_15 - .L_14)
.L_14:
        /*000c*/ 	.word	0x00000000
        /*0010*/ 	.short	0x0002
        /*0012*/ 	.short	0x0010
        /*0014*/ 	.byte	0x00, 0xf0, 0x11, 0x00


	//----- nvinfo : EIATTR_KPARAM_INFO
	.align		4
.L_15:
        /*0018*/ 	.byte	0x04, 0x17
        /*001a*/ 	.short	(.L_17 - .L_16)
.L_16:
        /*001c*/ 	.word	0x00000000
        /*0020*/ 	.short	0x0001
        /*0022*/ 	.short	0x0008
        /*0024*/ 	.byte	0x00, 0xf5, 0x21, 0x00


	//----- nvinfo : EIATTR_KPARAM_INFO
	.align		4
.L_17:
        /*0028*/ 	.byte	0x04, 0x17
        /*002a*/ 	.short	(.L_19 - .L_18)
.L_18:
        /*002c*/ 	.word	0x00000000
        /*0030*/ 	.short	0x0000
        /*0032*/ 	.short	0x0000
        /*0034*/ 	.byte	0x00, 0xf5, 0x21, 0x00


	//----- nvinfo : EIATTR_SPARSE_MMA_MASK
	.align		4
.L_19:
        /*0038*/ 	.byte	0x03, 0x50
        /*003a*/ 	.short	0x0000


	//----- nvinfo : EIATTR_MAXREG_COUNT
	.align		4
        /*003c*/ 	.byte	0x03, 0x1b
        /*003e*/ 	.short	0x00ff


	//----- nvinfo : EIATTR_MERCURY_ISA_VERSION
	.align		4
        /*0040*/ 	.byte	0x03, 0x5f
        /*0042*/ 	.short	0x0101


	//----- nvinfo : EIATTR_VRC_CTA_INIT_COUNT
	.align		4
        /*0044*/ 	.byte	0x02, 0x4a
	.zero		1
	.zero		1


	//----- nvinfo : EIATTR_EXIT_INSTR_OFFSETS
	.align		4
        /*0048*/ 	.byte	0x04, 0x1c
        /*004a*/ 	.short	(.L_21 - .L_20)


	//   ....[0]....
.L_20:
        /*004c*/ 	.word	0x00000240


	//----- nvinfo : EIATTR_CBANK_PARAM_SIZE
	.align		4
.L_21:
        /*0050*/ 	.byte	0x03, 0x19
        /*0052*/ 	.short	0x0014


	//----- nvinfo : EIATTR_PARAM_CBANK
	.align		4
        /*0054*/ 	.byte	0x04, 0x0a
        /*0056*/ 	.short	(.L_23 - .L_22)
	.align		4
.L_22:
        /*0058*/ 	.word	index@(.nv.constant0._Z13normalize_vecPiS_i)
        /*005c*/ 	.short	0x0380
        /*005e*/ 	.short	0x0014


	//----- nvinfo : EIATTR_SW_WAR
	.align		4
.L_23:
        /*0060*/ 	.byte	0x04, 0x36
        /*0062*/ 	.short	(.L_25 - .L_24)
.L_24:
        /*0064*/ 	.word	0x00000008
.L_25:


//--------------------- .nv.info._Z19CalculateSMA_SharedPiiS_ii --------------------------
	.section	.nv.info._Z19CalculateSMA_SharedPiiS_ii,"",@"SHT_CUDA_INFO"
	.sectionflags	@""
	.align	4


	//----- nvinfo : EIATTR_CUDA_API_VERSION
	.align		4
        /*0000*/ 	.byte	0x04, 0x37
        /*0002*/ 	.short	(.L_27 - .L_26)
.L_26:
        /*0004*/ 	.word	0x00000082


	//----- nvinfo : EIATTR_KPARAM_INFO
	.align		4
.L_27:
        /*0008*/ 	.byte	0x04, 0x17
        /*000a*/ 	.short	(.L_29 - .L_28)
.L_28:
        /*000c*/ 	.word	0x00000000
        /*0010*/ 	.short	0x0004
        /*0012*/ 	.short	0x001c
        /*0014*/ 	.byte	0x00, 0xf0, 0x11, 0x00


	//----- nvinfo : EIATTR_KPARAM_INFO
	.align		4
.L_29:
        /*0018*/ 	.byte	0x04, 0x17
        /*001a*/ 	.short	(.L_31 - .L_30)
.L_30:
        /*001c*/ 	.word	0x00000000
        /*0020*/ 	.short	0x0003
        /*0022*/ 	.short	0x0018
        /*0024*/ 	.byte	0x00, 0xf0, 0x11, 0x00


	//----- nvinfo : EIATTR_KPARAM_INFO
	.align		4
.L_31:
        /*0028*/ 	.byte	0x04, 0x17
        /*002a*/ 	.short	(.L_33 - .L_32)
.L_32:
        /*002c*/ 	.word	0x00000000
        /*0030*/ 	.short	0x0002
        /*0032*/ 	.short	0x0010
        /*0034*/ 	.byte	0x00, 0xf5, 0x21, 0x00


	//----- nvinfo : EIATTR_KPARAM_INFO
	.align		4
.L_33:
        /*0038*/ 	.byte	0x04, 0x17
        /*003a*/ 	.short	(.L_35 - .L_34)
.L_34:
        /*003c*/ 	.word	0x00000000
        /*0040*/ 	.short	0x0001
        /*0042*/ 	.short	0x0008
        /*0044*/ 	.byte	0x00, 0xf0, 0x11, 0x00


	//----- nvinfo : EIATTR_KPARAM_INFO
	.align		4
.L_35:
        /*0048*/ 	.byte	0x04, 0x17
        /*004a*/ 	.short	(.L_37 - .L_36)
.L_36:
        /*004c*/ 	.word	0x00000000
        /*0050*/ 	.short	0x0000
        /*0052*/ 	.short	0x0000
        /*0054*/ 	.byte	0x00, 0xf5, 0x21, 0x00


	//----- nvinfo : EIATTR_SPARSE_MMA_MASK
	.align		4
.L_37:
        /*0058*/ 	.byte	0x03, 0x50
        /*005a*/ 	.short	0x0000


	//----- nvinfo : EIATTR_MAXREG_COUNT
	.align		4
        /*005c*/ 	.byte	0x03, 0x1b
        /*005e*/ 	.short	0x00ff


	//----- nvinfo : EIATTR_NUM_BARRIERS
	.align		4
        /*0060*/ 	.byte	0x02, 0x4c
        /*0062*/ 	.byte	0x01
	.zero		1


	//----- nvinfo : EIATTR_MERCURY_ISA_VERSION
	.align		4
        /*0064*/ 	.byte	0x03, 0x5f
        /*0066*/ 	.short	0x0101


	//----- nvinfo : EIATTR_VRC_CTA_INIT_COUNT
	.align		4
        /*0068*/ 	.byte	0x02, 0x4a
	.zero		1
	.zero		1


	//----- nvinfo : EIATTR_EXIT_INSTR_OFFSETS
	.align		4
        /*006c*/ 	.byte	0x04, 0x1c
        /*006e*/ 	.short	(.L_39 - .L_38)


	//   ....[0]....
.L_38:
        /*0070*/ 	.word	0x00000080


	//   ....[1]....
        /*0074*/ 	.word	0x00001140


	//   ....[2]....
        /*0078*/ 	.word	0x00001210


	//----- nvinfo : EIATTR_CBANK_PARAM_SIZE
	.align		4
.L_39:
        /*007c*/ 	.byte	0x03, 0x19
        /*007e*/ 	.short	0x0020


	//----- nvinfo : EIATTR_PARAM_CBANK
	.align		4
        /*0080*/ 	.byte	0x04, 0x0a
        /*0082*/ 	.short	(.L_41 - .L_40)
	.align		4
.L_40:
        /*0084*/ 	.word	index@(.nv.constant0._Z19CalculateSMA_SharedPiiS_ii)
        /*0088*/ 	.short	0x0380
        /*008a*/ 	.short	0x0020


	//----- nvinfo : EIATTR_SW_WAR
	.align		4
.L_41:
        /*008c*/ 	.byte	0x04, 0x36
        /*008e*/ 	.short	(.L_43 - .L_42)
.L_42:
        /*0090*/ 	.word	0x00000008
.L_43:


//--------------------- .nv.callgraph             --------------------------
	.section	.nv.callgraph,"",@"SHT_CUDA_CALLGRAPH"
	.align	4
	.sectionentsize	8
	.align		4
        /*0000*/ 	.word	0x00000000
	.align		4
        /*0004*/ 	.word	0xffffffff
	.align		4
        /*0008*/ 	.word	0x00000000
	.align		4
        /*000c*/ 	.word	0xfffffffe
	.align		4
        /*0010*/ 	.word	0x00000000
	.align		4
        /*0014*/ 	.word	0xfffffffd
	.align		4
        /*0018*/ 	.word	0x00000000
	.align		4
        /*001c*/ 	.word	0xfffffffc


//--------------------- .text._Z13normalize_vecPiS_i --------------------------
	.section	.text._Z13normalize_vecPiS_i,"ax",@progbits
	.align	128
        .global         _Z13normalize_vecPiS_i
        .type           _Z13normalize_vecPiS_i,@function
        .size           _Z13normalize_vecPiS_i,(.L_x_11 - _Z13normalize_vecPiS_i)
        .other          _Z13normalize_vecPiS_i,@"STO_CUDA_ENTRY STV_DEFAULT"
_Z13normalize_vecPiS_i:
.text._Z13normalize_vecPiS_i:
[----:B------:R-:W-:Y:S01]  /*0000*/  LDC R1, c[0x0][0x37c] ;  /* 0x0000df00ff017b82 */ /* 0x000fe20000000800 */
[----:B------:R-:W0:Y:S07]  /*0010*/  S2R R7, SR_CTAID.X ;  /* 0x0000000000077919 */ /* 0x000e2e0000002500 */
[----:B------:R-:W1:Y:S01]  /*0020*/  LDC.64 R2, c[0x0][0x380] ;  /* 0x0000e000ff027b82 */ /* 0x000e620000000a00 */
[----:B------:R-:W0:Y:S01]  /*0030*/  LDCU UR6, c[0x0][0x360] ;  /* 0x00006c00ff0677ac */ /* 0x000e220008000800 */
[----:B------:R-:W0:Y:S01]  /*0040*/  S2R R0, SR_TID.X ;  /* 0x0000000000007919 */ /* 0x000e220000002100 */
[----:B------:R-:W2:Y:S05]  /*0050*/  LDCU.64 UR4, c[0x0][0x358] ;  /* 0x00006b00ff0477ac */ /* 0x000eaa0008000a00 */
[----:B------:R-:W3:Y:S01]  /*0060*/  LDC R11, c[0x0][0x390] ;  /* 0x0000e400ff0b7b82 */ /* 0x000ee20000000800 */
[----:B0-----:R-:W-:-:S04]  /*0070*/  IMAD R7, R7, UR6, R0 ;  /* 0x0000000607077c24 */ /* 0x001fc8000f8e0200 */
[----:B-1----:R-:W-:-:S05]  /*0080*/  IMAD.WIDE R2, R7, 0x4, R2 ;  /* 0x0000000407027825 */ /* 0x002fca00078e0202 */
[----:B--2---:R-:W2:Y:S01]  /*0090*/  LDG.E R0, desc[UR4][R2.64] ;  /* 0x0000000402007981 */ /* 0x004ea2000c1e1900 */
[----:B---3--:R-:W-:-:S04]  /*00a0*/  IABS R9, R11 ;  /* 0x0000000b00097213 */ /* 0x008fc80000000000 */
[----:B------:R-:W0:Y:S08]  /*00b0*/  I2F.RP R6, R9 ;  /* 0x0000000900067306 */ /* 0x000e300000209400 */
[----:B0-----:R-:W0:Y:S02]  /*00c0*/  MUFU.RCP R6, R6 ;  /* 0x0000000600067308 */ /* 0x001e240000001000 */
[----:B0-----:R-:W-:-:S06]  /*00d0*/  VIADD R4, R6, 0xffffffe ;  /* 0x0ffffffe06047836 */ /* 0x001fcc0000000000 */
[----:B------:R0:W1:Y:S02]  /*00e0*/  F2I.FTZ.U32.TRUNC.NTZ R5, R4 ;  /* 0x0000000400057305 */ /* 0x000064000021f000 */
[----:B0-----:R-:W-:Y:S02]  /*00f0*/  HFMA2 R4, -RZ, RZ, 0, 0 ;  /* 0x00000000ff047431 */ /* 0x001fe400000001ff */
[----:B-1----:R-:W-:-:S04]  /*0100*/  IMAD.MOV R8, RZ, RZ, -R5 ;  /* 0x000000ffff087224 */ /* 0x002fc800078e0a05 */
[----:B------:R-:W-:-:S04]  /*0110*/  IMAD R13, R8, R9, RZ ;  /* 0x00000009080d7224 */ /* 0x000fc800078e02ff */
[----:B------:R-:W-:Y:S01]  /*0120*/  IMAD.HI.U32 R5, R5, R13, R4 ;  /* 0x0000000d05057227 */ /* 0x000fe200078e0004 */
[----:B--2---:R-:W-:Y:S02]  /*0130*/  IABS R2, R0 ;  /* 0x0000000000027213 */ /* 0x004fe40000000000 */
[----:B------:R-:W-:-:S03]  /*0140*/  LOP3.LUT R0, R0, R11, RZ, 0x3c, !PT ;  /* 0x0000000b00007212 */ /* 0x000fc600078e3cff */
[----:B------:R-:W-:Y:S01]  /*0150*/  IMAD.HI.U32 R5, R5, R2, RZ ;  /* 0x0000000205057227 */ /* 0x000fe200078e00ff */
[----:B------:R-:W-:-:S03]  /*0160*/  ISETP.GE.AND P1, PT, R0, RZ, PT ;  /* 0x000000ff0000720c */ /* 0x000fc60003f26270 */
[----:B------:R-:W-:-:S04]  /*0170*/  IMAD.MOV R6, RZ, RZ, -R5 ;  /* 0x000000ffff067224 */ /* 0x000fc800078e0a05 */
[C---:B------:R-:W-:Y:S02]  /*0180*/  IMAD R6, R9.reuse, R6, R2 ;  /* 0x0000000609067224 */ /* 0x040fe400078e0202 */
[----:B------:R-:W0:Y:S03]  /*0190*/  LDC.64 R2, c[0x0][0x388] ;  /* 0x0000e200ff027b82 */ /* 0x000e260000000a00 */
[----:B------:R-:W-:-:S13]  /*01a0*/  ISETP.GT.U32.AND P2, PT, R9, R6, PT ;  /* 0x000000060900720c */ /* 0x000fda0003f44070 */
[-C--:B------:R-:W-:Y:S01]  /*01b0*/  @!P2 IADD3 R6, PT, PT, R6, -R9.reuse, RZ ;  /* 0x800000090606a210 */ /* 0x080fe20007ffe0ff */
[----:B------:R-:W-:Y:S01]  /*01c0*/  @!P2 VIADD R5, R5, 0x1 ;  /* 0x000000010505a836 */ /* 0x000fe20000000000 */
[----:B------:R-:W-:Y:S02]  /*01d0*/  ISETP.NE.AND P2, PT, R11, RZ, PT ;  /* 0x000000ff0b00720c */ /* 0x000fe40003f45270 */
[----:B------:R-:W-:Y:S01]  /*01e0*/  ISETP.GE.U32.AND P0, PT, R6, R9, PT ;  /* 0x000000090600720c */ /* 0x000fe20003f06070 */
[----:B0-----:R-:W-:-:S12]  /*01f0*/  IMAD.WIDE R2, R7, 0x4, R2 ;  /* 0x0000000407027825 */ /* 0x001fd800078e0202 */
[----:B------:R-:W-:-:S04]  /*0200*/  @P0 IADD3 R5, PT, PT, R5, 0x1, RZ ;  /* 0x0000000105050810 */ /* 0x000fc80007ffe0ff */
[----:B------:R-:W-:Y:S02]  /*0210*/  @!P1 IADD3 R5, PT, PT, -R5, RZ, RZ ;  /* 0x000000ff05059210 */ /* 0x000fe40007ffe1ff */
[----:B------:R-:W-:-:S05]  /*0220*/  @!P2 LOP3.LUT R5, RZ, R11, RZ, 0x33, !PT ;  /* 0x0000000bff05a212 */ /* 0x000fca00078e33ff */
[----:B------:R-:W-:Y:S01]  /*0230*/  STG.E desc[UR4][R2.64], R5 ;  /* 0x0000000502007986 */ /* 0x000fe2000c101904 */
[----:B------:R-:W-:Y:S05]  /*0240*/  EXIT ;  /* 0x000000000000794d */ /* 0x000fea0003800000 */
.L_x_0:
[----:B------:R-:W-:-:S00]  /*0250*/  BRA `(.L_x_0) ;  /* 0xfffffffc00fc7947 */ /* 0x000fc0000383ffff */
[----:B------:R-:W-:-:S00]  /*0260*/  NOP ;  /* 0x0000000000007918 */ /* 0x000fc00000000000 */
        /* <DEDUP_REMOVED lines=9> */
.L_x_11:


//--------------------- .text._Z19CalculateSMA_SharedPiiS_ii --------------------------
	.section	.text._Z19CalculateSMA_SharedPiiS_ii,"ax",@progbits
	.align	128
        .global         _Z19CalculateSMA_SharedPiiS_ii
        .type           _Z19CalculateSMA_SharedPiiS_ii,@function
        .size           _Z19CalculateSMA_SharedPiiS_ii,(.L_x_12 - _Z19CalculateSMA_SharedPiiS_ii)
        .other          _Z19CalculateSMA_SharedPiiS_ii,@"STO_CUDA_ENTRY STV_DEFAULT"
_Z19CalculateSMA_SharedPiiS_ii:
.text._Z19CalculateSMA_SharedPiiS_ii:
[----:B------:R-:W-:Y:S01]  /*0000*/  LDC R1, c[0x0][0x37c] ;  /* 0x0000df00ff017b82 */ /* 0x000fe20000000800 */
[----:B------:R-:W0:Y:S07]  /*0010*/  S2R R0, SR_TID.X ;  /* 0x0000000000007919 */ /* 0x000e2e0000002100 */
[----:B------:R-:W1:Y:S01]  /*0020*/  S2UR UR12, SR_CTAID.X ;  /* 0x00000000000c79c3 */ /* 0x000e620000002500 */
[----:B------:R-:W1:Y:S01]  /*0030*/  LDCU UR11, c[0x0][0x360] ;  /* 0x00006c00ff0b77ac */ /* 0x000e620008000800 */
[----:B------:R-:W2:Y:S01]  /*0040*/  LDCU UR6, c[0x0][0x388] ;  /* 0x00007100ff0677ac */ /* 0x000ea20008000800 */
[----:B-1----:R-:W-:-:S06]  /*0050*/  UIMAD UR9, UR11, UR12, URZ ;  /* 0x0000000c0b0972a4 */ /* 0x002fcc000f8e02ff */
[----:B0-----:R-:W-:-:S05]  /*0060*/  VIADD R2, R0, UR9 ;  /* 0x0000000900027c36 */ /* 0x001fca0008000000 */
[----:B--2---:R-:W-:-:S13]  /*0070*/  ISETP.GE.AND P0, PT, R2, UR6, PT ;  /* 0x0000000602007c0c */ /* 0x004fda000bf06270 */
[----:B------:R-:W-:Y:S05]  /*0080*/  @P0 EXIT ;  /* 0x000000000000094d */ /* 0x000fea0003800000 */
[----:B------:R-:W0:Y:S01]  /*0090*/  I2F.U32.RP R6, UR11 ;  /* 0x0000000b00067d06 */ /* 0x000e220008209000 */
[----:B------:R-:W1:Y:S01]  /*00a0*/  LDC R3, c[0x0][0x39c] ;  /* 0x0000e700ff037b82 */ /* 0x000e620000000800 */
[----:B------:R-:W-:Y:S01]  /*00b0*/  ISETP.NE.U32.AND P2, PT, RZ, UR11, PT ;  /* 0x0000000bff007c0c */ /* 0x000fe2000bf45070 */
[----:B------:R-:W2:Y:S05]  /*00c0*/  LDCU.64 UR14, c[0x0][0x358] ;  /* 0x00006b00ff0e77ac */ /* 0x000eaa0008000a00 */
[----:B0-----:R-:W0:Y:S01]  /*00d0*/  MUFU.RCP R6, R6 ;  /* 0x0000000600067308 */ /* 0x001e220000001000 */
[----:B-1----:R-:W-:Y:S02]  /*00e0*/  VIADD R3, R3, UR11 ;  /* 0x0000000b03037c36 */ /* 0x002fe40008000000 */
[----:B0-----:R-:W-:-:S05]  /*00f0*/  VIADD R4, R6, 0xffffffe ;  /* 0x0ffffffe06047836 */ /* 0x001fca0000000000 */
[----:B------:R0:W1:Y:S02]  /*0100*/  F2I.FTZ.U32.TRUNC.NTZ R5, R4 ;  /* 0x0000000400057305 */ /* 0x000064000021f000 */
[----:B0-----:R-:W-:Y:S02]  /*0110*/  HFMA2 R4, -RZ, RZ, 0, 0 ;  /* 0x00000000ff047431 */ /* 0x001fe400000001ff */
[----:B-1----:R-:W-:-:S04]  /*0120*/  IMAD.MOV R7, RZ, RZ, -R5 ;  /* 0x000000ffff077224 */ /* 0x002fc800078e0a05 */
[----:B------:R-:W-:-:S04]  /*0130*/  IMAD R7, R7, UR11, RZ ;  /* 0x0000000b07077c24 */ /* 0x000fc8000f8e02ff */
[----:B------:R-:W-:-:S06]  /*0140*/  IMAD.HI.U32 R8, R5, R7, R4 ;  /* 0x0000000705087227 */ /* 0x000fcc00078e0004 */
[----:B------:R-:W-:-:S04]  /*0150*/  IMAD.HI.U32 R8, R8, R3, RZ ;  /* 0x0000000308087227 */ /* 0x000fc800078e00ff */
[----:B------:R-:W-:-:S04]  /*0160*/  IMAD.MOV R6, RZ, RZ, -R8 ;  /* 0x000000ffff067224 */ /* 0x000fc800078e0a08 */
[----:B------:R-:W-:-:S05]  /*0170*/  IMAD R5, R6, UR11, R3 ;  /* 0x0000000b06057c24 */ /* 0x000fca000f8e0203 */
[----:B------:R-:W-:-:S13]  /*0180*/  ISETP.GE.U32.AND P0, PT, R5, UR11, PT ;  /* 0x0000000b05007c0c */ /* 0x000fda000bf06070 */
[----:B------:R-:W-:Y:S01]  /*0190*/  @P0 VIADD R5, R5, -UR11 ;  /* 0x8000000b05050c36 */ /* 0x000fe20008000000 */
[----:B------:R-:W-:-:S04]  /*01a0*/  @P0 IADD3 R8, PT, PT, R8, 0x1, RZ ;  /* 0x0000000108080810 */ /* 0x000fc80007ffe0ff */
[----:B------:R-:W-:-:S13]  /*01b0*/  ISETP.GE.U32.AND P1, PT, R5, UR11, PT ;  /* 0x0000000b05007c0c */ /* 0x000fda000bf26070 */
[----:B------:R-:W-:Y:S01]  /*01c0*/  @P1 VIADD R8, R8, 0x1 ;  /* 0x0000000108081836 */ /* 0x000fe20000000000 */
[----:B------:R-:W-:-:S05]  /*01d0*/  @!P2 LOP3.LUT R8, RZ, UR11, RZ, 0x33, !PT ;  /* 0x0000000bff08ac12 */ /* 0x000fca000f8e33ff */
[----:B------:R-:W-:-:S05]  /*01e0*/  VIADD R6, R8, 0x1 ;  /* 0x0000000108067836 */ /* 0x000fca0000000000 */
[----:B------:R-:W-:-:S13]  /*01f0*/  ISETP.NE.AND P0, PT, R6, RZ, PT ;  /* 0x000000ff0600720c */ /* 0x000fda0003f05270 */
[----:B--2---:R-:W-:Y:S05]  /*0200*/  @!P0 BRA `(.L_x_1) ;  /* 0x0000000400588947 */ /* 0x004fea0003800000 */
[----:B------:R-:W-:Y:S01]  /*0210*/  ISETP.GE.U32.AND P0, PT, R8, 0x3, PT ;  /* 0x000000030800780c */ /* 0x000fe20003f06070 */
[----:B------:R-:W-:Y:S01]  /*0220*/  IMAD.MOV.U32 R5, RZ, RZ, RZ ;  /* 0x000000ffff057224 */ /* 0x000fe200078e00ff */
[----:B------:R-:W-:-:S04]  /*0230*/  LOP3.LUT R4, R6, 0x3, RZ, 0xc0, !PT ;  /* 0x0000000306047812 */ /* 0x000fc800078ec0ff */
[----:B------:R-:W-:-:S07]  /*0240*/  ISETP.NE.AND P4, PT, R4, RZ, PT ;  /* 0x000000ff0400720c */ /* 0x000fce0003f85270 */
[----:B------:R-:W-:Y:S06]  /*0250*/  @!P0 BRA `(.L_x_2) ;  /* 0x0000000000e88947 */ /* 0x000fec0003800000 */
[----:B------:R-:W0:Y:S01]  /*0260*/  LDC R7, c[0x0][0x360] ;  /* 0x0000d800ff077b82 */ /* 0x000e220000000800 */
[----:B------:R-:W-:Y:S01]  /*0270*/  UIMAD UR7, UR11, UR12, UR11 ;  /* 0x0000000c0b0772a4 */ /* 0x000fe2000f8e020b */
[----:B------:R-:W-:Y:S01]  /*0280*/  LOP3.LUT R5, R6, 0xfffffffc, RZ, 0xc0, !PT ;  /* 0xfffffffc06057812 */ /* 0x000fe200078ec0ff */
[----:B------:R-:W-:Y:S01]  /*0290*/  UIADD3 UR8, UPT, UPT, UR12, 0x2, URZ ;  /* 0x000000020c087890 */ /* 0x000fe2000fffe0ff */
[C---:B------:R-:W-:Y:S01]  /*02a0*/  IMAD.SHL.U32 R8, R0.reuse, 0x4, RZ ;  /* 0x0000000400087824 */ /* 0x040fe200078e00ff */
[----:B------:R-:W-:Y:S01]  /*02b0*/  UIADD3 UR10, UPT, UPT, UR12, 0x3, URZ ;  /* 0x000000030c0a7890 */ /* 0x000fe2000fffe0ff */
[C---:B------:R-:W-:Y:S01]  /*02c0*/  IADD3 R10, PT, PT, R0.reuse, UR11, RZ ;  /* 0x0000000b000a7c10 */ /* 0x040fe2000fffe0ff */
[----:B------:R-:W-:Y:S01]  /*02d0*/  IMAD.MOV.U32 R22, RZ, RZ, R0 ;  /* 0x000000ffff167224 */ /* 0x000fe200078e0000 */
[----:B------:R-:W1:Y:S01]  /*02e0*/  S2UR UR5, SR_CgaCtaId ;  /* 0x00000000000579c3 */ /* 0x000e620000008800 */
[----:B------:R-:W-:Y:S01]  /*02f0*/  IMAD.MOV.U32 R13, RZ, RZ, R2 ;  /* 0x000000ffff0d7224 */ /* 0x000fe200078e0002 */
[----:B------:R-:W-:Y:S01]  /*0300*/  IADD3 R12, PT, PT, R0, UR7, RZ ;  /* 0x00000007000c7c10 */ /* 0x000fe2000fffe0ff */
[----:B------:R-:W-:Y:S01]  /*0310*/  IMAD.MOV R25, RZ, RZ, -R5 ;  /* 0x000000ffff197224 */ /* 0x000fe200078e0a05 */
[----:B------:R-:W-:Y:S01]  /*0320*/  UMOV UR4, 0x400 ;  /* 0x0000040000047882 */ /* 0x000fe20000000000 */
[----:B------:R-:W2:Y:S01]  /*0330*/  LDCU UR6, c[0x0][0x388] ;  /* 0x00007100ff0677ac */ /* 0x000ea20008000800 */
[----:B0-----:R-:W-:-:S02]  /*0340*/  IMAD R9, R7, UR8, R0 ;  /* 0x0000000807097c24 */ /* 0x001fc4000f8e0200 */
[C-C-:B------:R-:W-:Y:S02]  /*0350*/  IMAD R11, R7.reuse, UR10, R0.reuse ;  /* 0x0000000a070b7c24 */ /* 0x140fe4000f8e0200 */
[C-C-:B------:R-:W-:Y:S02]  /*0360*/  IMAD R6, R7.reuse, 0x2, R0.reuse ;  /* 0x0000000207067824 */ /* 0x140fe400078e0200 */
[C---:B------:R-:W-:Y:S02]  /*0370*/  IMAD R24, R7.reuse, 0x3, R0 ;  /* 0x0000000307187824 */ /* 0x040fe400078e0200 */
[----:B------:R-:W-:Y:S01]  /*0380*/  IMAD R23, R7, 0xc, R8 ;  /* 0x0000000c07177824 */ /* 0x000fe200078e0208 */
[----:B-12---:R-:W-:-:S12]  /*0390*/  ULEA UR4, UR5, UR4, 0x18 ;  /* 0x0000000405047291 */ /* 0x006fd8000f8ec0ff */
.L_x_3:
[----:B------:R-:W-:Y:S02]  /*03a0*/  ISETP.GE.U32.AND P0, PT, R13, UR6, PT ;  /* 0x000000060d007c0c */ /* 0x000fe4000bf06070 */
[----:B------:R-:W-:Y:S02]  /*03b0*/  ISETP.GE.U32.AND P2, PT, R12, UR6, PT ;  /* 0x000000060c007c0c */ /* 0x000fe4000bf46070 */
[-C--:B------:R-:W-:Y:S02]  /*03c0*/  ISETP.GE.OR P0, PT, R22, R3.reuse, P0 ;  /* 0x000000031600720c */ /* 0x080fe40000706670 */
[----:B------:R-:W-:Y:S02]  /*03d0*/  ISETP.GE.U32.AND P3, PT, R9, UR6, PT ;  /* 0x0000000609007c0c */ /* 0x000fe4000bf66070 */
[----:B------:R-:W-:Y:S02]  /*03e0*/  ISETP.GE.U32.AND P1, PT, R11, UR6, PT ;  /* 0x000000060b007c0c */ /* 0x000fe4000bf26070 */
[----:B------:R-:W-:-:S02]  /*03f0*/  ISETP.GE.OR P2, PT, R10, R3, P2 ;  /* 0x000000030a00720c */ /* 0x000fc40001746670 */
[-C--:B------:R-:W-:Y:S02]  /*0400*/  ISETP.GE.OR P3, PT, R6, R3.reuse, P3 ;  /* 0x000000030600720c */ /* 0x080fe40001f66670 */
[----:B------:R-:W-:-:S03]  /*0410*/  ISETP.GE.OR P1, PT, R24, R3, P1 ;  /* 0x000000031800720c */ /* 0x000fc60000f26670 */
[----:B0-----:R-:W0:Y:S08]  /*0420*/  @!P0 LDC.64 R20, c[0x0][0x380] ;  /* 0x0000e000ff148b82 */ /* 0x001e300000000a00 */
[----:B------:R-:W1:Y:S08]  /*0430*/  @!P2 LDC.64 R14, c[0x0][0x380] ;  /* 0x0000e000ff0eab82 */ /* 0x000e700000000a00 */
[----:B------:R-:W2:Y:S08]  /*0440*/  @!P3 LDC.64 R16, c[0x0][0x380] ;  /* 0x0000e000ff10bb82 */ /* 0x000eb00000000a00 */
[----:B------:R-:W3:Y:S01]  /*0450*/  @!P1 LDC.64 R18, c[0x0][0x380] ;  /* 0x0000e000ff129b82 */ /* 0x000ee20000000a00 */
[----:B0-----:R-:W-:-:S06]  /*0460*/  @!P0 IMAD.WIDE.U32 R20, R13, 0x4, R20 ;  /* 0x000000040d148825 */ /* 0x001fcc00078e0014 */
[----:B------:R-:W4:Y:S01]  /*0470*/  @!P0 LDG.E R21, desc[UR14][R20.64] ;  /* 0x0000000e14158981 */ /* 0x000f22000c1e1900 */
[----:B-1----:R-:W-:-:S06]  /*0480*/  @!P2 IMAD.WIDE.U32 R14, R12, 0x4, R14 ;  /* 0x000000040c0ea825 */ /* 0x002fcc00078e000e */
[----:B------:R-:W5:Y:S01]  /*0490*/  @!P2 LDG.E R14, desc[UR14][R14.64] ;  /* 0x0000000e0e0ea981 */ /* 0x000f62000c1e1900 */
[----:B--2---:R-:W-:-:S06]  /*04a0*/  @!P3 IMAD.WIDE.U32 R16, R9, 0x4, R16 ;  /* 0x000000040910b825 */ /* 0x004fcc00078e0010 */
[----:B------:R-:W2:Y:S01]  /*04b0*/  @!P3 LDG.E R16, desc[UR14][R16.64] ;  /* 0x0000000e1010b981 */ /* 0x000ea2000c1e1900 */
[----:B---3--:R-:W-:-:S06]  /*04c0*/  @!P1 IMAD.WIDE.U32 R18, R11, 0x4, R18 ;  /* 0x000000040b129825 */ /* 0x008fcc00078e0012 */
[----:B------:R-:W3:Y:S01]  /*04d0*/  @!P1 LDG.E R18, desc[UR14][R18.64] ;  /* 0x0000000e12129981 */ /* 0x000ee2000c1e1900 */
[----:B------:R-:W-:Y:S01]  /*04e0*/  VIADD R25, R25, 0x4 ;  /* 0x0000000419197836 */ /* 0x000fe20000000000 */
[C---:B------:R-:W-:Y:S01]  /*04f0*/  @!P3 LEA R29, R7.reuse, R8, 0x3 ;  /* 0x00000008071db211 */ /* 0x040fe200078e18ff */
[C---:B------:R-:W-:Y:S01]  /*0500*/  @!P2 IMAD R27, R7.reuse, 0x4, R8 ;  /* 0x00000004071ba824 */ /* 0x040fe200078e0208 */
[C---:B------:R-:W-:Y:S01]  /*0510*/  LEA R6, R7.reuse, R6, 0x2 ;  /* 0x0000000607067211 */ /* 0x040fe200078e10ff */
[C---:B------:R-:W-:Y:S01]  /*0520*/  IMAD R22, R7.reuse, 0x4, R22 ;  /* 0x0000000407167824 */ /* 0x040fe200078e0216 */
[C---:B------:R-:W-:Y:S01]  /*0530*/  LEA R9, R7.reuse, R9, 0x2 ;  /* 0x0000000907097211 */ /* 0x040fe200078e10ff */
[C---:B------:R-:W-:Y:S02]  /*0540*/  IMAD R10, R7.reuse, 0x4, R10 ;  /* 0x00000004070a7824 */ /* 0x040fe400078e020a */
[C---:B------:R-:W-:Y:S02]  /*0550*/  IMAD R24, R7.reuse, 0x4, R24 ;  /* 0x0000000407187824 */ /* 0x040fe400078e0218 */
[----:B------:R-:W-:-:S02]  /*0560*/  IMAD R13, R7, 0x4, R13 ;  /* 0x00000004070d7824 */ /* 0x000fc400078e020d */
[C---:B------:R-:W-:Y:S02]  /*0570*/  IMAD R12, R7.reuse, 0x4, R12 ;  /* 0x00000004070c7824 */ /* 0x040fe400078e020c */
[----:B------:R-:W-:Y:S01]  /*0580*/  IMAD R11, R7, 0x4, R11 ;  /* 0x00000004070b7824 */ /* 0x000fe200078e020b */
[----:B----4-:R0:W-:Y:S01]  /*0590*/  @!P0 STS [R8+UR4], R21 ;  /* 0x0000001508008988 */ /* 0x0101e20008000804 */
[----:B------:R-:W-:-:S03]  /*05a0*/  ISETP.NE.AND P0, PT, R25, RZ, PT ;  /* 0x000000ff1900720c */ /* 0x000fc60003f05270 */
[----:B-----5:R0:W-:Y:S04]  /*05b0*/  @!P2 STS [R27+UR4], R14 ;  /* 0x0000000e1b00a988 */ /* 0x0201e80008000804 */
[----:B--2---:R0:W-:Y:S04]  /*05c0*/  @!P3 STS [R29+UR4], R16 ;  /* 0x000000101d00b988 */ /* 0x0041e80008000804 */
[----:B---3--:R0:W-:Y:S01]  /*05d0*/  @!P1 STS [R23+UR4], R18 ;  /* 0x0000001217009988 */ /* 0x0081e20008000804 */
[----:B------:R-:W-:Y:S01]  /*05e0*/  ULEA UR4, UR11, UR4, 0x4 ;  /* 0x000000040b047291 */ /* 0x000fe2000f8e20ff */
[----:B------:R-:W-:Y:S11]  /*05f0*/  @P0 BRA `(.L_x_3) ;  /* 0xfffffffc00680947 */ /* 0x000ff6000383ffff */
.L_x_2:
[----:B------:R-:W-:Y:S05]  /*0600*/  @!P4 BRA `(.L_x_1) ;  /* 0x000000000058c947 */ /* 0x000fea0003800000 */
[----:B------:R-:W1:Y:S01]  /*0610*/  S2UR UR5, SR_CgaCtaId ;  /* 0x00000000000579c3 */ /* 0x000e620000008800 */
[----:B------:R-:W-:Y:S01]  /*0620*/  UMOV UR4, 0x400 ;  /* 0x0000040000047882 */ /* 0x000fe20000000000 */
[C---:B------:R-:W-:Y:S01]  /*0630*/  IMAD R6, R5.reuse, UR11, R0 ;  /* 0x0000000b05067c24 */ /* 0x040fe2000f8e0200 */
[----:B------:R-:W2:Y:S01]  /*0640*/  LDCU UR6, c[0x0][0x388] ;  /* 0x00007100ff0677ac */ /* 0x000ea20008000800 */
[----:B------:R-:W-:Y:S02]  /*0650*/  VIADD R7, R5, UR12 ;  /* 0x0000000c05077c36 */ /* 0x000fe40008000000 */
[----:B------:R-:W-:Y:S02]  /*0660*/  IMAD.MOV R9, RZ, RZ, -R4 ;  /* 0x000000ffff097224 */ /* 0x000fe400078e0a04 */
[----:B------:R-:W-:Y:S01]  /*0670*/  IMAD R7, R7, UR11, R0 ;  /* 0x0000000b07077c24 */ /* 0x000fe2000f8e0200 */
[----:B-1----:R-:W-:-:S06]  /*0680*/  ULEA UR4, UR5, UR4, 0x18 ;  /* 0x0000000405047291 */ /* 0x002fcc000f8ec0ff */
[----:B0-2---:R-:W-:-:S07]  /*0690*/  LEA R8, R6, UR4, 0x2 ;  /* 0x0000000406087c11 */ /* 0x005fce000f8e10ff */
.L_x_4:
[----:B------:R-:W-:-:S04]  /*06a0*/  ISETP.GE.U32.AND P0, PT, R7, UR6, PT ;  /* 0x0000000607007c0c */ /* 0x000fc8000bf06070 */
[----:B------:R-:W-:-:S13]  /*06b0*/  ISETP.GE.OR P0, PT, R6, R3, P0 ;  /* 0x000000030600720c */ /* 0x000fda0000706670 */
[----:B------:R-:W0:Y:S02]  /*06c0*/  @!P0 LDC.64 R4, c[0x0][0x380] ;  /* 0x0000e000ff048b82 */ /* 0x000e240000000a00 */
[----:B0-----:R-:W-:-:S06]  /*06d0*/  @!P0 IMAD.WIDE.U32 R4, R7, 0x4, R4 ;  /* 0x0000000407048825 */ /* 0x001fcc00078e0004 */
[----:B------:R-:W2:Y:S01]  /*06e0*/  @!P0 LDG.E R5, desc[UR14][R4.64] ;  /* 0x0000000e04058981 */ /* 0x000ea2000c1e1900 */
[----:B------:R-:W0:Y:S01]  /*06f0*/  LDC R11, c[0x0][0x360] ;  /* 0x0000d800ff0b7b82 */ /* 0x000e220000000800 */
[----:B------:R-:W-:Y:S01]  /*0700*/  IADD3 R9, PT, PT, R9, 0x1, RZ ;  /* 0x0000000109097810 */ /* 0x000fe20007ffe0ff */
[----:B------:R-:W-:Y:S02]  /*0710*/  VIADD R6, R6, UR11 ;  /* 0x0000000b06067c36 */ /* 0x000fe40008000000 */
[----:B------:R-:W-:Y:S01]  /*0720*/  VIADD R7, R7, UR11 ;  /* 0x0000000b07077c36 */ /* 0x000fe20008000000 */
[----:B--2---:R0:W-:Y:S01]  /*0730*/  @!P0 STS [R8], R5 ;  /* 0x0000000508008388 */ /* 0x0041e20000000800 */
[----:B------:R-:W-:Y:S01]  /*0740*/  ISETP.NE.AND P0, PT, R9, RZ, PT ;  /* 0x000000ff0900720c */ /* 0x000fe20003f05270 */
[----:B0-----:R-:W-:-:S12]  /*0750*/  IMAD R8, R11, 0x4, R8 ;  /* 0x000000040b087824 */ /* 0x001fd800078e0208 */
[----:B------:R-:W-:Y:S05]  /*0760*/  @P0 BRA `(.L_x_4) ;  /* 0xfffffffc00cc0947 */ /* 0x000fea000383ffff */
.L_x_1:
[----:B------:R-:W1:Y:S01]  /*0770*/  LDCU UR5, c[0x0][0x39c] ;  /* 0x00007380ff0577ac */ /* 0x000e620008000800 */
[----:B------:R-:W-:Y:S01]  /*0780*/  MOV R4, RZ ;  /* 0x000000ff00047202 */ /* 0x000fe20000000f00 */
[----:B-1----:R-:W-:Y:S01]  /*0790*/  UISETP.GE.AND UP0, UPT, UR5, 0x1, UPT ;  /* 0x000000010500788c */ /* 0x002fe2000bf06270 */
[----:B------:R-:W-:Y:S08]  /*07a0*/  BAR.SYNC.DEFER_BLOCKING 0x0 ;  /* 0x0000000000007b1d */ /* 0x000ff00000010000 */
[----:B------:R-:W-:Y:S05]  /*07b0*/  BRA.U !UP0, `(.L_x_5) ;  /* 0x0000000908187547 */ /* 0x000fea000b800000 */
[----:B------:R-:W-:Y:S01]  /*07c0*/  UISETP.GE.U32.AND UP1, UPT, UR5, 0x8, UPT ;  /* 0x000000080500788c */ /* 0x000fe2000bf26070 */
[----:B------:R-:W-:Y:S01]  /*07d0*/  IMAD.MOV.U32 R4, RZ, RZ, RZ ;  /* 0x000000ffff047224 */ /* 0x000fe200078e00ff */
[----:B------:R-:W-:Y:S01]  /*07e0*/  ULOP3.LUT UR10, UR5, 0x7, URZ, 0xc0, !UPT ;  /* 0x00000007050a7892 */ /* 0x000fe2000f8ec0ff */
[----:B------:R-:W-:-:S03]  /*07f0*/  UMOV UR4, URZ ;  /* 0x000000ff00047c82 */ /* 0x000fc60008000000 */
[----:B------:R-:W-:-:S03]  /*0800*/  UISETP.NE.AND UP0, UPT, UR10, URZ, UPT ;  /* 0x000000ff0a00728c */ /* 0x000fc6000bf05270 */
[----:B------:R-:W-:Y:S08]  /*0810*/  BRA.U !UP1, `(.L_x_6) ;  /* 0x0000000109f07547 */ /* 0x000ff0000b800000 */
[----:B------:R-:W1:Y:S01]  /*0820*/  S2UR UR6, SR_CgaCtaId ;  /* 0x00000000000679c3 */ /* 0x000e620000008800 */
[----:B------:R-:W-:Y:S01]  /*0830*/  ULOP3.LUT UR4, UR5, 0x7ffffff8, URZ, 0xc0, !UPT ;  /* 0x7ffffff805047892 */ /* 0x000fe2000f8ec0ff */
[----:B------:R-:W-:Y:S01]  /*0840*/  IMAD.MOV.U32 R4, RZ, RZ, RZ ;  /* 0x000000ffff047224 */ /* 0x000fe200078e00ff */
[----:B------:R-:W2:Y:S01]  /*0850*/  LDCU UR8, c[0x0][0x388] ;  /* 0x00007100ff0877ac */ /* 0x000ea20008000800 */
[----:B------:R-:W-:Y:S02]  /*0860*/  UMOV UR5, 0x400 ;  /* 0x0000040000057882 */ /* 0x000fe40000000000 */
[----:B-1----:R-:W-:-:S03]  /*0870*/  ULEA UR7, UR6, UR5, 0x18 ;  /* 0x0000000506077291 */ /* 0x002fc6000f8ec0ff */
[----:B--2---:R-:W-:-:S09]  /*0880*/  UMOV UR5, URZ ;  /* 0x000000ff00057c82 */ /* 0x004fd20008000000 */
.L_x_7:
[----:B------:R-:W-:Y:S01]  /*0890*/  VIADD R10, R0, UR5 ;  /* 0x00000005000a7c36 */ /* 0x000fe20008000000 */
[----:B------:R-:W-:Y:S01]  /*08a0*/  UMOV UR6, UR8 ;  /* 0x0000000800067c82 */ /* 0x000fe20008000000 */
[----:B------:R-:W-:-:S03]  /*08b0*/  UIADD3 UR5, UPT, UPT, UR5, 0x8, URZ ;  /* 0x0000000805057890 */ /* 0x000fc6000fffe0ff */
[C---:B------:R-:W-:Y:S01]  /*08c0*/  IADD3 R11, PT, PT, R10.reuse, UR9, RZ ;  /* 0x000000090a0b7c10 */ /* 0x040fe2000fffe0ff */
[----:B------:R-:W-:Y:S01]  /*08d0*/  UISETP.NE.AND UP1, UPT, UR5, UR4, UPT ;  /* 0x000000040500728c */ /* 0x000fe2000bf25270 */
[C---:B------:R-:W-:Y:S02]  /*08e0*/  LEA R12, R10.reuse, UR7, 0x2 ;  /* 0x000000070a0c7c11 */ /* 0x040fe4000f8e10ff */
[C---:B------:R-:W-:Y:S01]  /*08f0*/  ISETP.GE.AND P5, PT, R11.reuse, UR6, PT ;  /* 0x000000060b007c0c */ /* 0x040fe2000bfa6270 */
[C---:B------:R-:W-:Y:S02]  /*0900*/  VIADD R6, R11.reuse, 0x1 ;  /* 0x000000010b067836 */ /* 0x040fe40000000000 */
[C---:B------:R-:W-:Y:S01]  /*0910*/  VIADD R7, R11.reuse, 0x2 ;  /* 0x000000020b077836 */ /* 0x040fe20000000000 */
[----:B------:R-:W-:Y:S01]  /*0920*/  ISETP.GE.U32.OR P5, PT, R10, R3, P5 ;  /* 0x000000030a00720c */ /* 0x000fe20002fa6470 */
[C---:B0-----:R-:W-:Y:S01]  /*0930*/  VIADD R8, R11.reuse, 0x3 ;  /* 0x000000030b087836 */ /* 0x041fe20000000000 */
[----:B------:R-:W-:Y:S01]  /*0940*/  ISETP.GE.AND P0, PT, R6, UR6, PT ;  /* 0x0000000606007c0c */ /* 0x000fe2000bf06270 */
[----:B------:R-:W-:Y:S01]  /*0950*/  VIADD R9, R11, 0x5 ;  /* 0x000000050b097836 */ /* 0x000fe20000000000 */
[----:B------:R-:W-:-:S02]  /*0960*/  IADD3 R6, PT, PT, R10, 0x1, RZ ;  /* 0x000000010a067810 */ /* 0x000fc40007ffe0ff */
[----:B------:R-:W-:Y:S01]  /*0970*/  ISETP.GE.AND P4, PT, R7, UR6, PT ;  /* 0x0000000607007c0c */ /* 0x000fe2000bf86270 */
[----:B------:R-:W-:Y:S01]  /*0980*/  VIADD R7, R11, 0x4 ;  /* 0x000000040b077836 */ /* 0x000fe20000000000 */
[-C--:B------:R-:W-:Y:S01]  /*0990*/  ISETP.GE.U32.OR P0, PT, R6, R3.reuse, P0 ;  /* 0x000000030600720c */ /* 0x080fe20000706470 */
[----:B------:R-:W-:Y:S01]  /*09a0*/  VIADD R6, R10, 0x2 ;  /* 0x000000020a067836 */ /* 0x000fe20000000000 */
[----:B------:R-:W-:Y:S02]  /*09b0*/  ISETP.GE.AND P3, PT, R8, UR6, PT ;  /* 0x0000000608007c0c */ /* 0x000fe4000bf66270 */
[----:B------:R-:W-:Y:S01]  /*09c0*/  IADD3 R8, PT, PT, R10, 0x3, RZ ;  /* 0x000000030a087810 */ /* 0x000fe20007ffe0ff */
[----:B------:R-:W0:Y:S01]  /*09d0*/  @!P5 LDS R5, [R12] ;  /* 0x000000000c05d984 */ /* 0x000e220000000800 */
[-C--:B------:R-:W-:Y:S01]  /*09e0*/  ISETP.GE.U32.OR P4, PT, R6, R3.reuse, P4 ;  /* 0x000000030600720c */ /* 0x080fe20002786470 */
[----:B------:R-:W-:Y:S01]  /*09f0*/  VIADD R6, R10, 0x4 ;  /* 0x000000040a067836 */ /* 0x000fe20000000000 */
[----:B------:R-:W-:Y:S01]  /*0a00*/  ISETP.GE.AND P2, PT, R7, UR6, PT ;  /* 0x0000000607007c0c */ /* 0x000fe2000bf46270 */
[----:B------:R-:W-:Y:S01]  /*0a10*/  VIADD R7, R11, 0x6 ;  /* 0x000000060b077836 */ /* 0x000fe20000000000 */
[-C--:B------:R-:W-:Y:S01]  /*0a20*/  ISETP.GE.U32.OR P3, PT, R8, R3.reuse, P3 ;  /* 0x000000030800720c */ /* 0x080fe20001f66470 */
[----:B------:R-:W-:Y:S01]  /*0a30*/  VIADD R8, R10, 0x5 ;  /* 0x000000050a087836 */ /* 0x000fe20000000000 */
[----:B------:R-:W-:Y:S01]  /*0a40*/  ISETP.GE.U32.OR P2, PT, R6, R3, P2 ;  /* 0x000000030600720c */ /* 0x000fe20001746470 */
[----:B------:R-:W-:Y:S01]  /*0a50*/  VIADD R6, R10, 0x6 ;  /* 0x000000060a067836 */ /* 0x000fe20000000000 */
[----:B------:R-:W-:-:S02]  /*0a60*/  ISETP.GE.AND P1, PT, R7, UR6, PT ;  /* 0x0000000607007c0c */ /* 0x000fc4000bf26270 */
[----:B------:R-:W1:Y:S01]  /*0a70*/  @!P0 LDS R7, [R12+0x4] ;  /* 0x000004000c078984 */ /* 0x000e620000000800 */
[----:B------:R-:W-:Y:S02]  /*0a80*/  ISETP.GE.AND P6, PT, R9, UR6, PT ;  /* 0x0000000609007c0c */ /* 0x000fe4000bfc6270 */
[-C--:B------:R-:W-:Y:S01]  /*0a90*/  ISETP.GE.U32.OR P1, PT, R6, R3.reuse, P1 ;  /* 0x000000030600720c */ /* 0x080fe20000f26470 */
[----:B------:R-:W-:Y:S01]  /*0aa0*/  VIADD R6, R10, 0x7 ;  /* 0x000000070a067836 */ /* 0x000fe20000000000 */
[----:B------:R-:W-:Y:S02]  /*0ab0*/  ISETP.GE.U32.OR P6, PT, R8, R3, P6 ;  /* 0x000000030800720c */ /* 0x000fe400037c6470 */
[----:B------:R-:W-:Y:S01]  /*0ac0*/  IADD3 R8, PT, PT, R11, 0x7, RZ ;  /* 0x000000070b087810 */ /* 0x000fe20007ffe0ff */
[----:B------:R-:W-:Y:S04]  /*0ad0*/  @!P3 LDS R9, [R12+0xc] ;  /* 0x00000c000c09b984 */ /* 0x000fe80000000800 */
[----:B------:R-:W-:Y:S04]  /*0ae0*/  @!P2 LDS R11, [R12+0x10] ;  /* 0x000010000c0ba984 */ /* 0x000fe80000000800 */
[----:B------:R-:W-:Y:S04]  /*0af0*/  @!P1 LDS R15, [R12+0x18] ;  /* 0x000018000c0f9984 */ /* 0x000fe80000000800 */
[----:B------:R-:W-:Y:S01]  /*0b00*/  @!P6 LDS R13, [R12+0x14] ;  /* 0x000014000c0de984 */ /* 0x000fe20000000800 */
[----:B0-----:R-:W-:Y:S01]  /*0b10*/  @!P5 IMAD.IADD R4, R4, 0x1, R5 ;  /* 0x000000010404d824 */ /* 0x001fe200078e0205 */
[----:B------:R-:W-:-:S02]  /*0b20*/  ISETP.GE.AND P5, PT, R8, UR6, PT ;  /* 0x0000000608007c0c */ /* 0x000fc4000bfa6270 */
[----:B------:R-:W0:Y:S02]  /*0b30*/  @!P4 LDS R5, [R12+0x8] ;  /* 0x000008000c05c984 */ /* 0x000e240000000800 */
[----:B------:R-:W-:Y:S02]  /*0b40*/  ISETP.GE.U32.OR P5, PT, R6, R3, P5 ;  /* 0x000000030600720c */ /* 0x000fe40002fa6470 */
[----:B-1----:R-:W-:-:S11]  /*0b50*/  @!P0 IADD3 R4, PT, PT, R4, R7, RZ ;  /* 0x0000000704048210 */ /* 0x002fd60007ffe0ff */
[----:B------:R-:W1:Y:S01]  /*0b60*/  @!P5 LDS R17, [R12+0x1c] ;  /* 0x00001c000c11d984 */ /* 0x000e620000000800 */
[----:B0-----:R-:W-:-:S04]  /*0b70*/  @!P4 IMAD.IADD R4, R4, 0x1, R5 ;  /* 0x000000010404c824 */ /* 0x001fc800078e0205 */
[----:B------:R-:W-:-:S04]  /*0b80*/  @!P3 IMAD.IADD R4, R4, 0x1, R9 ;  /* 0x000000010404b824 */ /* 0x000fc800078e0209 */
[----:B------:R-:W-:-:S05]  /*0b90*/  @!P2 IMAD.IADD R4, R4, 0x1, R11 ;  /* 0x000000010404a824 */ /* 0x000fca00078e020b */
[----:B------:R-:W-:-:S05]  /*0ba0*/  @!P6 IADD3 R4, PT, PT, R4, R13, RZ ;  /* 0x0000000d0404e210 */ /* 0x000fca0007ffe0ff */
[----:B------:R-:W-:-:S04]  /*0bb0*/  @!P1 IMAD.IADD R4, R4, 0x1, R15 ;  /* 0x0000000104049824 */ /* 0x000fc800078e020f */
[----:B-1----:R-:W-:Y:S01]  /*0bc0*/  @!P5 IMAD.IADD R4, R4, 0x1, R17 ;  /* 0x000000010404d824 */ /* 0x002fe200078e0211 */
[----:B------:R-:W-:Y:S06]  /*0bd0*/  BRA.U UP1, `(.L_x_7) ;  /* 0xfffffffd012c7547 */ /* 0x000fec000b83ffff */
.L_x_6:
[----:B------:R-:W-:Y:S05]  /*0be0*/  BRA.U !UP0, `(.L_x_5) ;  /* 0x00000005080c7547 */ /* 0x000fea000b800000 */
[----:B------:R-:W1:Y:S01]  /*0bf0*/  LDCU UR5, c[0x0][0x39c] ;  /* 0x00007380ff0577ac */ /* 0x000e620008000800 */
[----:B------:R-:W-:Y:S02]  /*0c00*/  UISETP.GE.U32.AND UP0, UPT, UR10, 0x4, UPT ;  /* 0x000000040a00788c */ /* 0x000fe4000bf06070 */
[----:B-1----:R-:W-:-:S04]  /*0c10*/  ULOP3.LUT UR11, UR5, 0x3, URZ, 0xc0, !UPT ;  /* 0x00000003050b7892 */ /* 0x002fc8000f8ec0ff */
[----:B------:R-:W-:-:S03]  /*0c20*/  UISETP.NE.AND UP1, UPT, UR11, URZ, UPT ;  /* 0x000000ff0b00728c */ /* 0x000fc6000bf25270 */
[----:B------:R-:W-:Y:S08]  /*0c30*/  BRA.U !UP0, `(.L_x_8) ;  /* 0x0000000108747547 */ /* 0x000ff0000b800000 */
[----:B------:R-:W1:Y:S01]  /*0c40*/  S2UR UR8, SR_CgaCtaId ;  /* 0x00000000000879c3 */ /* 0x000e620000008800 */
[----:B------:R-:W-:Y:S01]  /*0c50*/  VIADD R10, R0, UR4 ;  /* 0x00000004000a7c36 */ /* 0x000fe20008000000 */
[----:B------:R-:W-:Y:S01]  /*0c60*/  UMOV UR7, 0x400 ;  /* 0x0000040000077882 */ /* 0x000fe20000000000 */
[----:B------:R-:W-:Y:S02]  /*0c70*/  UIADD3 UR4, UPT, UPT, UR4, 0x4, URZ ;  /* 0x0000000404047890 */ /* 0x000fe4000fffe0ff */
[C---:B0-----:R-:W-:Y:S01]  /*0c80*/  VIADD R8, R10.reuse, 0x2 ;  /* 0x000000020a087836 */ /* 0x041fe20000000000 */
[----:B------:R-:W-:-:S04]  /*0c90*/  IADD3 R5, PT, PT, R10, UR9, RZ ;  /* 0x000000090a057c10 */ /* 0x000fc8000fffe0ff */
[C---:B------:R-:W-:Y:S01]  /*0ca0*/  ISETP.GE.AND P0, PT, R5.reuse, UR6, PT ;  /* 0x0000000605007c0c */ /* 0x040fe2000bf06270 */
[C---:B------:R-:W-:Y:S02]  /*0cb0*/  VIADD R6, R5.reuse, 0x1 ;  /* 0x0000000105067836 */ /* 0x040fe40000000000 */
[----:B------:R-:W-:Y:S01]  /*0cc0*/  VIADD R7, R5, 0x2 ;  /* 0x0000000205077836 */ /* 0x000fe20000000000 */
[----:B------:R-:W-:Y:S02]  /*0cd0*/  ISETP.GE.U32.OR P0, PT, R10, R3, P0 ;  /* 0x000000030a00720c */ /* 0x000fe40000706470 */
[----:B------:R-:W-:Y:S01]  /*0ce0*/  ISETP.GE.AND P1, PT, R6, UR6, PT ;  /* 0x0000000606007c0c */ /* 0x000fe2000bf26270 */
[----:B------:R-:W-:Y:S01]  /*0cf0*/  VIADD R6, R10, 0x1 ;  /* 0x000000010a067836 */ /* 0x000fe20000000000 */
[----:B------:R-:W-:Y:S02]  /*0d00*/  ISETP.GE.AND P2, PT, R7, UR6, PT ;  /* 0x0000000607007c0c */ /* 0x000fe4000bf46270 */
[----:B------:R-:W-:-:S02]  /*0d10*/  IADD3 R5, PT, PT, R5, 0x3, RZ ;  /* 0x0000000305057810 */ /* 0x000fc40007ffe0ff */
[-C--:B------:R-:W-:Y:S01]  /*0d20*/  ISETP.GE.U32.OR P1, PT, R6, R3.reuse, P1 ;  /* 0x000000030600720c */ /* 0x080fe20000f26470 */
[----:B------:R-:W-:Y:S01]  /*0d30*/  VIADD R6, R10, 0x3 ;  /* 0x000000030a067836 */ /* 0x000fe20000000000 */
[----:B-1----:R-:W-:Y:S01]  /*0d40*/  ULEA UR7, UR8, UR7, 0x18 ;  /* 0x0000000708077291 */ /* 0x002fe2000f8ec0ff */
[----:B------:R-:W-:Y:S02]  /*0d50*/  ISETP.GE.AND P3, PT, R5, UR6, PT ;  /* 0x0000000605007c0c */ /* 0x000fe4000bf66270 */
[-C--:B------:R-:W-:Y:S02]  /*0d60*/  ISETP.GE.U32.OR P2, PT, R8, R3.reuse, P2 ;  /* 0x000000030800720c */ /* 0x080fe40001746470 */
[----:B------:R-:W-:Y:S02]  /*0d70*/  ISETP.GE.U32.OR P3, PT, R6, R3, P3 ;  /* 0x000000030600720c */ /* 0x000fe40001f66470 */
[----:B------:R-:W-:-:S05]  /*0d80*/  LEA R10, R10, UR7, 0x2 ;  /* 0x000000070a0a7c11 */ /* 0x000fca000f8e10ff */
[----:B------:R-:W0:Y:S04]  /*0d90*/  @!P0 LDS R5, [R10] ;  /* 0x000000000a058984 */ /* 0x000e280000000800 */
[----:B------:R-:W1:Y:S04]  /*0da0*/  @!P1 LDS R7, [R10+0x4] ;  /* 0x000004000a079984 */ /* 0x000e680000000800 */
[----:B------:R-:W2:Y:S04]  /*0db0*/  @!P2 LDS R9, [R10+0x8] ;  /* 0x000008000a09a984 */ /* 0x000ea80000000800 */
[----:B------:R-:W3:Y:S01]  /*0dc0*/  @!P3 LDS R11, [R10+0xc] ;  /* 0x00000c000a0bb984 */ /* 0x000ee20000000800 */
[----:B0-----:R-:W-:-:S05]  /*0dd0*/  @!P0 IMAD.IADD R4, R4, 0x1, R5 ;  /* 0x0000000104048824 */ /* 0x001fca00078e0205 */
[----:B-1----:R-:W-:-:S05]  /*0de0*/  @!P1 IADD3 R4, PT, PT, R4, R7, RZ ;  /* 0x0000000704049210 */ /* 0x002fca0007ffe0ff */
[----:B--2---:R-:W-:-:S04]  /*0df0*/  @!P2 IMAD.IADD R4, R4, 0x1, R9 ;  /* 0x000000010404a824 */ /* 0x004fc800078e0209 */
[----:B---3--:R-:W-:-:S07]  /*0e00*/  @!P3 IMAD.IADD R4, R4, 0x1, R11 ;  /* 0x000000010404b824 */ /* 0x008fce00078e020b */
.L_x_8:
[----:B------:R-:W-:Y:S05]  /*0e10*/  BRA.U !UP1, `(.L_x_5) ;  /* 0x0000000109807547 */ /* 0x000fea000b800000 */
[----:B------:R-:W-:Y:S02]  /*0e20*/  UISETP.NE.AND UP0, UPT, UR11, 0x1, UPT ;  /* 0x000000010b00788c */ /* 0x000fe4000bf05270 */
[----:B------:R-:W-:-:S04]  /*0e30*/  ULOP3.LUT UR5, UR5, 0x1, URZ, 0xc0, !UPT ;  /* 0x0000000105057892 */ /* 0x000fc8000f8ec0ff */
[----:B------:R-:W-:-:S03]  /*0e40*/  UISETP.NE.U32.AND UP1, UPT, UR5, 0x1, UPT ;  /* 0x000000010500788c */ /* 0x000fc6000bf25070 */
[----:B------:R-:W-:Y:S08]  /*0e50*/  BRA.U !UP0, `(.L_x_9) ;  /* 0x0000000108447547 */ /* 0x000ff0000b800000 */
[----:B------:R-:W1:Y:S01]  /*0e60*/  S2UR UR7, SR_CgaCtaId ;  /* 0x00000000000779c3 */ /* 0x000e620000008800 */
[----:B0-----:R-:W-:Y:S01]  /*0e70*/  VIADD R8, R0, UR4 ;  /* 0x0000000400087c36 */ /* 0x001fe20008000000 */
[----:B------:R-:W-:Y:S01]  /*0e80*/  UMOV UR5, 0x400 ;  /* 0x0000040000057882 */ /* 0x000fe20000000000 */
[----:B------:R-:W-:-:S03]  /*0e90*/  UIADD3 UR4, UPT, UPT, UR4, 0x2, URZ ;  /* 0x0000000204047890 */ /* 0x000fc6000fffe0ff */
[----:B------:R-:W-:-:S04]  /*0ea0*/  IADD3 R6, PT, PT, R8, UR9, RZ ;  /* 0x0000000908067c10 */ /* 0x000fc8000fffe0ff */
[C---:B------:R-:W-:Y:S01]  /*0eb0*/  ISETP.GE.AND P0, PT, R6.reuse, UR6, PT ;  /* 0x0000000606007c0c */ /* 0x040fe2000bf06270 */
[----:B------:R-:W-:Y:S02]  /*0ec0*/  VIADD R5, R6, 0x1 ;  /* 0x0000000106057836 */ /* 0x000fe40000000000 */
[C---:B------:R-:W-:Y:S01]  /*0ed0*/  VIADD R6, R8.reuse, 0x1 ;  /* 0x0000000108067836 */ /* 0x040fe20000000000 */
[----:B------:R-:W-:Y:S02]  /*0ee0*/  ISETP.GE.U32.OR P0, PT, R8, R3, P0 ;  /* 0x000000030800720c */ /* 0x000fe40000706470 */
[----:B------:R-:W-:-:S04]  /*0ef0*/  ISETP.GE.AND P1, PT, R5, UR6, PT ;  /* 0x0000000605007c0c */ /* 0x000fc8000bf26270 */
[----:B------:R-:W-:Y:S01]  /*0f00*/  ISETP.GE.U32.OR P1, PT, R6, R3, P1 ;  /* 0x000000030600720c */ /* 0x000fe20000f26470 */
[----:B-1----:R-:W-:-:S06]  /*0f10*/  ULEA UR5, UR7, UR5, 0x18 ;  /* 0x0000000507057291 */ /* 0x002fcc000f8ec0ff */
[----:B------:R-:W-:-:S05]  /*0f20*/  LEA R6, R8, UR5, 0x2 ;  /* 0x0000000508067c11 */ /* 0x000fca000f8e10ff */
[----:B------:R-:W0:Y:S04]  /*0f30*/  @!P0 LDS R5, [R6] ;  /* 0x0000000006058984 */ /* 0x000e280000000800 */
[----:B------:R-:W1:Y:S01]  /*0f40*/  @!P1 LDS R7, [R6+0x4] ;  /* 0x0000040006079984 */ /* 0x000e620000000800 */
[----:B0-----:R-:W-:-:S05]  /*0f50*/  @!P0 IMAD.IADD R4, R4, 0x1, R5 ;  /* 0x0000000104048824 */ /* 0x001fca00078e0205 */
[----:B-1----:R-:W-:-:S07]  /*0f60*/  @!P1 IADD3 R4, PT, PT, R4, R7, RZ ;  /* 0x0000000704049210 */ /* 0x002fce0007ffe0ff */
.L_x_9:
[----:B------:R-:W-:Y:S05]  /*0f70*/  BRA.U UP1, `(.L_x_5) ;  /* 0x0000000101287547 */ /* 0x000fea000b800000 */
[----:B------:R-:W-:-:S04]  /*0f80*/  VIADD R0, R0, UR4 ;  /* 0x0000000400007c36 */ /* 0x000fc80008000000 */
[----:B------:R-:W-:-:S05]  /*0f90*/  VIADD R5, R0, UR9 ;  /* 0x0000000900057c36 */ /* 0x000fca0008000000 */
[----:B------:R-:W-:-:S04]  /*0fa0*/  ISETP.GE.AND P0, PT, R5, UR6, PT ;  /* 0x0000000605007c0c */ /* 0x000fc8000bf06270 */
[----:B------:R-:W-:-:S13]  /*0fb0*/  ISETP.GE.U32.OR P0, PT, R0, R3, P0 ;  /* 0x000000030000720c */ /* 0x000fda0000706470 */
[----:B------:R-:W1:Y:S01]  /*0fc0*/  @!P0 S2R R6, SR_CgaCtaId ;  /* 0x0000000000068919 */ /* 0x000e620000008800 */
[----:B------:R-:W-:-:S04]  /*0fd0*/  @!P0 MOV R3, 0x400 ;  /* 0x0000040000038802 */ /* 0x000fc80000000f00 */
[----:B-1----:R-:W-:-:S04]  /*0fe0*/  @!P0 LEA R3, R6, R3, 0x18 ;  /* 0x0000000306038211 */ /* 0x002fc800078ec0ff */
[----:B------:R-:W-:-:S05]  /*0ff0*/  @!P0 LEA R0, R0, R3, 0x2 ;  /* 0x0000000300008211 */ /* 0x000fca00078e10ff */
[----:B------:R-:W1:Y:S02]  /*1000*/  @!P0 LDS R3, [R0] ;  /* 0x0000000000038984 */ /* 0x000e640000000800 */
[----:B-1----:R-:W-:-:S07]  /*1010*/  @!P0 IMAD.IADD R4, R4, 0x1, R3 ;  /* 0x0000000104048824 */ /* 0x002fce00078e0203 */
.L_x_5:
[----:B------:R-:W1:Y:S01]  /*1020*/  LDC R9, c[0x0][0x39c] ;  /* 0x0000e700ff097b82 */ /* 0x000e620000000800 */
[----:B------:R-:W2:Y:S02]  /*1030*/  LDCU UR4, c[0x0][0x398] ;  /* 0x00007300ff0477ac */ /* 0x000ea40008000800 */
[----:B--2---:R-:W-:Y:S02]  /*1040*/  ISETP.GE.AND P0, PT, R2, UR4, PT ;  /* 0x0000000402007c0c */ /* 0x004fe4000bf06270 */
[----:B-1----:R-:W-:-:S04]  /*1050*/  IABS R5, R9 ;  /* 0x0000000900057213 */ /* 0x002fc80000000000 */
[----:B------:R-:W1:Y:S08]  /*1060*/  I2F.RP R0, R5 ;  /* 0x0000000500007306 */ /* 0x000e700000209400 */
[----:B-1----:R-:W1:Y:S02]  /*1070*/  MUFU.RCP R0, R0 ;  /* 0x0000000000007308 */ /* 0x002e640000001000 */
[----:B-1----:R-:W-:-:S06]  /*1080*/  VIADD R6, R0, 0xffffffe ;  /* 0x0ffffffe00067836 */ /* 0x002fcc0000000000 */
[----:B------:R1:W0:Y:S02]  /*1090*/  F2I.FTZ.U32.TRUNC.NTZ R7, R6 ;  /* 0x0000000600077305 */ /* 0x000224000021f000 */
[----:B-1----:R-:W-:Y:S01]  /*10a0*/  IMAD.MOV.U32 R6, RZ, RZ, RZ ;  /* 0x000000ffff067224 */ /* 0x002fe200078e00ff */
[----:B0-----:R-:W-:-:S05]  /*10b0*/  IADD3 R8, PT, PT, RZ, -R7, RZ ;  /* 0x80000007ff087210 */ /* 0x001fca0007ffe0ff */
[----:B------:R-:W-:Y:S01]  /*10c0*/  IMAD R3, R8, R5, RZ ;  /* 0x0000000508037224 */ /* 0x000fe200078e02ff */
[----:B------:R-:W-:-:S03]  /*10d0*/  IABS R8, R4 ;  /* 0x0000000400087213 */ /* 0x000fc60000000000 */
[----:B------:R-:W-:-:S06]  /*10e0*/  IMAD.HI.U32 R7, R7, R3, R6 ;  /* 0x0000000307077227 */ /* 0x000fcc00078e0006 */
[----:B------:R-:W-:-:S04]  /*10f0*/  IMAD.HI.U32 R3, R7, R8, RZ ;  /* 0x0000000807037227 */ /* 0x000fc800078e00ff */
[----:B------:R-:W-:-:S04]  /*1100*/  IMAD.MOV R0, RZ, RZ, -R3 ;  /* 0x000000ffff007224 */ /* 0x000fc800078e0a03 */
[----:B------:R-:W-:-:S05]  /*1110*/  IMAD R0, R5, R0, R8 ;  /* 0x0000000005007224 */ /* 0x000fca00078e0208 */
[----:B------:R-:W-:-:S13]  /*1120*/  ISETP.GT.U32.AND P1, PT, R5, R0, PT ;  /* 0x000000000500720c */ /* 0x000fda0003f24070 */
[----:B------:R-:W-:Y:S01]  /*1130*/  @!P1 IADD3 R0, PT, PT, R0, -R5, RZ ;  /* 0x8000000500009210 */ /* 0x000fe20007ffe0ff */
[----:B------:R-:W-:Y:S06]  /*1140*/  @P0 EXIT ;  /* 0x000000000000094d */ /* 0x000fec0003800000 */
[----:B------:R-:W0:Y:S01]  /*1150*/  LDC.64 R6, c[0x0][0x390] ;  /* 0x0000e400ff067b82 */ /* 0x000e220000000a00 */
[----:B------:R-:W-:Y:S01]  /*1160*/  ISETP.GE.U32.AND P0, PT, R0, R5, PT ;  /* 0x000000050000720c */ /* 0x000fe20003f06070 */
[----:B------:R-:W-:Y:S01]  /*1170*/  @!P1 VIADD R3, R3, 0x1 ;  /* 0x0000000103039836 */ /* 0x000fe20000000000 */
[----:B------:R-:W-:Y:S02]  /*1180*/  LOP3.LUT R4, R4, R9, RZ, 0x3c, !PT ;  /* 0x0000000904047212 */ /* 0x000fe400078e3cff */
[----:B------:R-:W-:Y:S02]  /*1190*/  ISETP.NE.AND P1, PT, R9, RZ, PT ;  /* 0x000000ff0900720c */ /* 0x000fe40003f25270 */
[----:B------:R-:W-:-:S07]  /*11a0*/  ISETP.GE.AND P2, PT, R4, RZ, PT ;  /* 0x000000ff0400720c */ /* 0x000fce0003f46270 */
[----:B------:R-:W-:-:S05]  /*11b0*/  @P0 VIADD R3, R3, 0x1 ;  /* 0x0000000103030836 */ /* 0x000fca0000000000 */
[----:B------:R-:W-:-:S05]  /*11c0*/  MOV R5, R3 ;  /* 0x0000000300057202 */ /* 0x000fca0000000f00 */
[----:B------:R-:W-:Y:S01]  /*11d0*/  @!P2 IMAD.MOV R5, RZ, RZ, -R5 ;  /* 0x000000ffff05a224 */ /* 0x000fe200078e0a05 */
[----:B------:R-:W-:Y:S01]  /*11e0*/  @!P1 LOP3.LUT R5, RZ, R9, RZ, 0x33, !PT ;  /* 0x00000009ff059212 */ /* 0x000fe200078e33ff */
[----:B0-----:R-:W-:-:S05]  /*11f0*/  IMAD.WIDE R2, R2, 0x4, R6 ;  /* 0x0000000402027825 */ /* 0x001fca00078e0206 */
[----:B------:R-:W-:Y:S01]  /*1200*/  STG.E desc[UR14][R2.64], R5 ;  /* 0x0000000502007986 */ /* 0x000fe2000c10190e */
[----:B------:R-:W-:Y:S05]  /*1210*/  EXIT ;  /* 0x000000000000794d */ /* 0x000fea0003800000 */
.L_x_10:
        /* <DEDUP_REMOVED lines=14> */
.L_x_12:


//--------------------- .nv.shared._Z13normalize_vecPiS_i --------------------------
	.section	.nv.shared._Z13normalize_vecPiS_i,"aw",@nobits
	.sectionflags	@""
	.align	16
	.zero		1024


//--------------------- .nv.shared.reserved.0     --------------------------
	.section	.nv.shared.reserved.0,"aw",@nobits
	.weak		__nv_reservedSMEM_offset_0_alias
	.size		__nv_reservedSMEM_offset_0_alias, 0, 64
	.other		__nv_reservedSMEM_offset_0_alias,@"STO_CUDA_RESERVED_SHARED STV_DEFAULT"
__nv_reservedSMEM_offset_0_alias:
	.zero		0
	.zero		64


//--------------------- .nv.shared._Z19CalculateSMA_SharedPiiS_ii --------------------------
	.section	.nv.shared._Z19CalculateSMA_SharedPiiS_ii,"aw",@nobits
	.sectionflags	@""
	.align	16
	.zero		1024


//--------------------- .nv.constant0._Z13normalize_vecPiS_i --------------------------
	.section	.nv.constant0._Z13normalize_vecPiS_i,"a",@progbits
	.sectionflags	@""
	.align	4
.nv.constant0._Z13normalize_vecPiS_i:
	.zero		916


//--------------------- .nv.constant0._Z19CalculateSMA_SharedPiiS_ii --------------------------
	.section	.nv.constant0._Z19CalculateSMA_SharedPiiS_ii,"a",@progbits
	.sectionflags	@""
	.align	4
.nv.constant0._Z19CalculateSMA_SharedPiiS_ii:
	.zero		928


//--------------------- SYMBOLS --------------------------

	.type		.nv.reservedSmem.offset0,@object
	.size		.nv.reservedSmem.offset0,0x4
	.type		.nv.reservedSmem.cap,@object
	.size		.nv.reservedSmem.cap,0x4
